//
// Generated by NVIDIA NVVM Compiler
//
// Compiler Build ID: CL-36424714
// Cuda compilation tools, release 13.0, V13.0.88
// Based on NVVM 20.0.0
//

.version 9.0
.target sm_100
.address_size 64

	// .globl	_Z14hello_from_gpuv
.extern .func  (.param .b32 func_retval0) vprintf
(
	.param .b64 vprintf_param_0,
	.param .b64 vprintf_param_1
)
;
.global .align 1 .b8 $str[45] = {72, 101, 108, 108, 111, 32, 102, 114, 111, 109, 32, 71, 80, 85, 33, 32, 66, 108, 111, 99, 107, 32, 73, 68, 58, 32, 37, 100, 44, 32, 84, 104, 114, 101, 97, 100, 32, 73, 68, 58, 32, 37, 100, 10};

.visible .entry _Z14hello_from_gpuv()
{
	.local .align 8 .b8 	__local_depot0[8];
	.reg .b64 	%SP;
	.reg .b64 	%SPL;
	.reg .b32 	%r<5>;
	.reg .b64 	%rd<5>;

	mov.u64 	%SPL, __local_depot0;
	cvta.local.u64 	%SP, %SPL;
	add.u64 	%rd1, %SP, 0;
	add.u64 	%rd2, %SPL, 0;
	mov.u32 	%r1, %ctaid.x;
	mov.u32 	%r2, %tid.x;
	st.local.v2.u32 	[%rd2], {%r1, %r2};
	mov.u64 	%rd3, $str;
	cvta.global.u64 	%rd4, %rd3;
	{ // callseq 0, 0
	.param .b64 param0;
	st.param.b64 	[param0], %rd4;
	.param .b64 param1;
	st.param.b64 	[param1], %rd1;
	.param .b32 retval0;
	call.uni (retval0), 
	vprintf, 
	(
	param0, 
	param1
	);
	ld.param.b32 	%r3, [retval0];
	} // callseq 0
	ret;

}


// ===== COMPILED SASS (sm_100) =====

	.target	sm_100

	.elftype	@"ET_EXEC"


//--------------------- .note.nv.tkinfo           --------------------------
	.section	.note.nv.tkinfo,"",@"SHT_NOTE"
	.sectionflags	@"SHF_NOTE_NV_TKINFO"
	.tkinfo
        /*0018*/ 	.word	0x00000002
        /*0030*/ 	.string	""
        /*0030*/ 	.string	"ptxas"
        /*0030*/ 	.string	"Cuda compilation tools, release 13.0, V13.0.88"
        /*0030*/ 	.string	"Build cuda_13.0.r13.0/compiler.36424714_0"
        /*0030*/ 	.string	"-arch sm_100 -m 64 "



//--------------------- .note.nv.cuinfo           --------------------------
	.section	.note.nv.cuinfo,"",@"SHT_NOTE"
	.sectionflags	@"SHF_NOTE_NV_CUINFO"
        /*0018*/ 	.short	0x0002
        /*001a*/ 	.short	0x0064
        /*001c*/ 	.short	0x0082
	.zero		2


//--------------------- .nv.info                  --------------------------
	.section	.nv.info,"",@"SHT_CUDA_INFO"
	.align	4


	//----- nvinfo : EIATTR_REGCOUNT
	.align		4
        /*0000*/ 	.byte	0x04, 0x2f
        /*0002*/ 	.short	(.L_2 - .L_1)
	.align		4
.L_1:
        /*0004*/ 	.word	index@(_Z14hello_from_gpuv)
        /*0008*/ 	.word	0x00000018


	//----- nvinfo : EIATTR_FRAME_SIZE
	.align		4
.L_2:
        /*000c*/ 	.byte	0x04, 0x11
        /*000e*/ 	.short	(.L_4 - .L_3)
	.align		4
.L_3:
        /*0010*/ 	.word	index@(_Z14hello_from_gpuv)
        /*0014*/ 	.word	0x00000008


	//----- nvinfo : EIATTR_MIN_STACK_SIZE
	.align		4
.L_4:
        /*0018*/ 	.byte	0x04, 0x12
        /*001a*/ 	.short	(.L_6 - .L_5)
	.align		4
.L_5:
        /*001c*/ 	.word	index@(_Z14hello_from_gpuv)
        /*0020*/ 	.word	0x00000008
.L_6:


//--------------------- .nv.compat                --------------------------
	.section	.nv.compat,"",@"SHT_CUDA_COMPAT_INFO"
	.align	4
        /*0000*/ 	.byte	0x02, 0x09, 0x00, 0x00, 0x02, 0x02, 0x01, 0x00, 0x02, 0x05, 0x05, 0x00, 0x03, 0x07, 0x01, 0x01
        /*0010*/ 	.byte	0x02, 0x03, 0x00, 0x00, 0x02, 0x06, 0x01, 0x00, 0x04, 0x0b, 0x08, 0x00, 0x09, 0x00, 0x00, 0x00
        /*0020*/ 	.byte	0x00, 0x00, 0x00, 0x00


//--------------------- .nv.info._Z14hello_from_gpuv --------------------------
	.section	.nv.info._Z14hello_from_gpuv,"",@"SHT_CUDA_INFO"
	.sectionflags	@""
	.align	4


	//----- nvinfo : EIATTR_CUDA_API_VERSION
	.align		4
        /*0000*/ 	.byte	0x04, 0x37
        /*0002*/ 	.short	(.L_8 - .L_7)
.L_7:
        /*0004*/ 	.word	0x00000082


	//----- nvinfo : EIATTR_SPARSE_MMA_MASK
	.align		4
.L_8:
        /*0008*/ 	.byte	0x03, 0x50
        /*000a*/ 	.short	0x0000


	//----- nvinfo : EIATTR_MAXREG_COUNT
	.align		4
        /*000c*/ 	.byte	0x03, 0x1b
        /*000e*/ 	.short	0x00ff


	//----- nvinfo : EIATTR_EXTERNS
	.align		4
        /*0010*/ 	.byte	0x04, 0x0f
        /*0012*/ 	.short	(.L_10 - .L_9)


	//   ....[0]....
	.align		4
.L_9:
        /*0014*/ 	.word	index@(vprintf)


	//----- nvinfo : EIATTR_MERCURY_ISA_VERSION
	.align		4
.L_10:
        /*0018*/ 	.byte	0x03, 0x5f
        /*001a*/ 	.short	0x0101


	//----- nvinfo : EIATTR_VRC_CTA_INIT_COUNT
	.align		4
        /*001c*/ 	.byte	0x02, 0x4a
	.zero		1
	.zero		1


	//----- nvinfo : EIATTR_SYSCALL_OFFSETS
	.align		4
        /*0020*/ 	.byte	0x04, 0x46
        /*0022*/ 	.short	(.L_12 - .L_11)


	//   ....[0]....
.L_11:
        /*0024*/ 	.word	0x000000f0


	//----- nvinfo : EIATTR_EXIT_INSTR_OFFSETS
	.align		4
.L_12:
        /*0028*/ 	.byte	0x04, 0x1c
        /*002a*/ 	.short	(.L_14 - .L_13)


	//   ....[0]....
.L_13:
        /*002c*/ 	.word	0x00000100


	//----- nvinfo : EIATTR_SW_WAR
	.align		4
.L_14:
        /*0030*/ 	.byte	0x04, 0x36
        /*0032*/ 	.short	(.L_16 - .L_15)
.L_15:
        /*0034*/ 	.word	0x00000008
.L_16:


//--------------------- .nv.callgraph             --------------------------
	.section	.nv.callgraph,"",@"SHT_CUDA_CALLGRAPH"
	.align	4
	.sectionentsize	8
	.align		4
        /*0000*/ 	.word	0x00000000
	.align		4
        /*0004*/ 	.word	0xffffffff
	.align		4
        /*0008*/ 	.word	index@(_Z14hello_from_gpuv)
	.align		4
        /*000c*/ 	.word	index@(vprintf)
	.align		4
        /*0010*/ 	.word	0x00000000
	.align		4
        /*0014*/ 	.word	0xfffffffe
	.align		4
        /*0018*/ 	.word	0x00000000
	.align		4
        /*001c*/ 	.word	0xfffffffd
	.align		4
        /*0020*/ 	.word	0x00000000
	.align		4
        /*0024*/ 	.word	0xfffffffc


//--------------------- .nv.constant4             --------------------------
	.section	.nv.constant4,"a",@progbits
	.align	8
	.align		8
.nv.constant4:
        /*0000*/ 	.dword	vprintf
	.align		8
        /*0008*/ 	.dword	$str


//--------------------- .text._Z14hello_from_gpuv --------------------------
	.section	.text._Z14hello_from_gpuv,"ax",@progbits
	.align	128
        .global         _Z14hello_from_gpuv
        .type           _Z14hello_from_gpuv,@function
        .size           _Z14hello_from_gpuv,(.L_x_2 - _Z14hello_from_gpuv)
        .other          _Z14hello_from_gpuv,@"STO_CUDA_ENTRY STV_DEFAULT"
_Z14hello_from_gpuv:
.text._Z14hello_from_gpuv:
[----:B------:R-:W0:Y:S01]  /*0000*/  LDC R1, c[0x0][0x37c] ;  /* 0x0000df00ff017b82 */ /* 0x000e220000000800 */
[----:B------:R-:W1:Y:S01]  /*0010*/  S2R R8, SR_CTAID.X ;  /* 0x0000000000087919 */ /* 0x000e620000002500 */
[----:B0-----:R-:W-:Y:S01]  /*0020*/  VIADD R1, R1, 0xfffffff8 ;  /* 0xfffffff801017836 */ /* 0x001fe20000000000 */
[----:B------:R-:W-:Y:S01]  /*0030*/  MOV R0, 0x0 ;  /* 0x0000000000007802 */ /* 0x000fe20000000f00 */
[----:B------:R-:W0:Y:S01]  /*0040*/  LDCU UR4, c[0x0][0x2f8] ;  /* 0x00005f00ff0477ac */ /* 0x000e220008000800 */
[----:B------:R-:W1:Y:S03]  /*0050*/  S2R R9, SR_TID.X ;  /* 0x0000000000097919 */ /* 0x000e660000002100 */
[----:B------:R2:W3:Y:S01]  /*0060*/  LDC.64 R2, c[0x4][R0] ;  /* 0x0100000000027b82 */ /* 0x0004e20000000a00 */
[----:B------:R-:W4:Y:S01]  /*0070*/  LDCU.64 UR6, c[0x4][0x8] ;  /* 0x01000100ff0677ac */ /* 0x000f220008000a00 */
[----:B------:R-:W5:Y:S01]  /*0080*/  LDCU UR5, c[0x0][0x2fc] ;  /* 0x00005f80ff0577ac */ /* 0x000f620008000800 */
[----:B0-----:R-:W-:Y:S01]  /*0090*/  IADD3 R6, P0, PT, R1, UR4, RZ ;  /* 0x0000000401067c10 */ /* 0x001fe2000ff1e0ff */
[----:B----4-:R-:W-:Y:S01]  /*00a0*/  IMAD.U32 R4, RZ, RZ, UR6 ;  /* 0x00000006ff047e24 */ /* 0x010fe2000f8e00ff */
[----:B------:R-:W-:-:S03]  /*00b0*/  MOV R5, UR7 ;  /* 0x0000000700057c02 */ /* 0x000fc60008000f00 */
[----:B-----5:R-:W-:Y:S01]  /*00c0*/  IMAD.X R7, RZ, RZ, UR5, P0 ;  /* 0x00000005ff077e24 */ /* 0x020fe200080e06ff */
[----:B-1----:R2:W-:Y:S07]  /*00d0*/  STL.64 [R1], R8 ;  /* 0x0000000801007387 */ /* 0x0025ee0000100a00 */
[----:B------:R-:W-:-:S07]  /*00e0*/  LEPC R20, `(.L_x_0) ;  /* 0x000000001014794e */ /* 0x000fce0000000000 */
[----:B--23--:R-:W-:Y:S05]  /*00f0*/  CALL.ABS.NOINC R2 ;  /* 0x0000000002007343 */ /* 0x00cfea0003c00000 */
.L_x_0:
[----:B------:R-:W-:Y:S05]  /*0100*/  EXIT ;  /* 0x000000000000794d */ /* 0x000fea0003800000 */
.L_x_1:
[----:B------:R-:W-:-:S00]  /*0110*/  BRA `(.L_x_1) ;  /* 0xfffffffc00fc7947 */ /* 0x000fc0000383ffff */
[----:B------:R-:W-:-:S00]  /*0120*/  NOP ;  /* 0x0000000000007918 */ /* 0x000fc00000000000 */
        /* <DEDUP_REMOVED lines=13> */
.L_x_2:


//--------------------- .nv.global.init           --------------------------
	.section	.nv.global.init,"aw",@progbits
.nv.global.init:
	.type		$str,@object
	.size		$str,(.L_0 - $str)
$str:
        /*0000*/ 	.byte	0x48, 0x65, 0x6c, 0x6c, 0x6f, 0x20, 0x66, 0x72, 0x6f, 0x6d, 0x20, 0x47, 0x50, 0x55, 0x21, 0x20
        /*0010*/ 	.byte	0x42, 0x6c, 0x6f, 0x63, 0x6b, 0x20, 0x49, 0x44, 0x3a, 0x20, 0x25, 0x64, 0x2c, 0x20, 0x54, 0x68
        /*0020*/ 	.byte	0x72, 0x65, 0x61, 0x64, 0x20, 0x49, 0x44, 0x3a, 0x20, 0x25, 0x64, 0x0a, 0x00
.L_0:


//--------------------- .nv.shared.reserved.0     --------------------------
	.section	.nv.shared.reserved.0,"aw",@nobits
	.weak		__nv_reservedSMEM_offset_0_alias
	.size		__nv_reservedSMEM_offset_0_alias, 0, 64
	.other		__nv_reservedSMEM_offset_0_alias,@"STO_CUDA_RESERVED_SHARED STV_DEFAULT"
__nv_reservedSMEM_offset_0_alias:
	.zero		0
	.zero		64


//--------------------- .nv.constant0._Z14hello_from_gpuv --------------------------
	.section	.nv.constant0._Z14hello_from_gpuv,"a",@progbits
	.sectionflags	@""
	.align	4
.nv.constant0._Z14hello_from_gpuv:
	.zero		896


//--------------------- SYMBOLS --------------------------

	.type		.nv.reservedSmem.offset0,@object
	.size		.nv.reservedSmem.offset0,0x4
	.type		vprintf,@function
